//
// Generated by NVIDIA NVVM Compiler
//
// Compiler Build ID: CL-36424714
// Cuda compilation tools, release 13.0, V13.0.88
// Based on NVVM 20.0.0
//

.version 9.0
.target sm_100
.address_size 64

	// .globl	_ZN6icicle3pqc6ml_kem25ml_kem_keygen_kernel_stubEv
.extern .func  (.param .b32 func_retval0) vprintf
(
	.param .b64 vprintf_param_0,
	.param .b64 vprintf_param_1
)
;
.global .align 1 .b8 $str[34] = {77, 76, 45, 75, 69, 77, 32, 107, 101, 121, 103, 101, 110, 32, 100, 101, 118, 105, 99, 101, 32, 115, 116, 117, 98, 32, 99, 97, 108, 108, 101, 100, 10};

.visible .entry _ZN6icicle3pqc6ml_kem25ml_kem_keygen_kernel_stubEv()
{
	.reg .b32 	%r<3>;
	.reg .b64 	%rd<3>;

	mov.u64 	%rd1, $str;
	cvta.global.u64 	%rd2, %rd1;
	{ // callseq 0, 0
	.param .b64 param0;
	st.param.b64 	[param0], %rd2;
	.param .b64 param1;
	st.param.b64 	[param1], 0;
	.param .b32 retval0;
	call.uni (retval0), 
	vprintf, 
	(
	param0, 
	param1
	);
	ld.param.b32 	%r1, [retval0];
	} // callseq 0
	ret;

}


// ===== COMPILED SASS (sm_100) =====

	.target	sm_100

	.elftype	@"ET_EXEC"


//--------------------- .note.nv.tkinfo           --------------------------
	.section	.note.nv.tkinfo,"",@"SHT_NOTE"
	.sectionflags	@"SHF_NOTE_NV_TKINFO"
	.tkinfo
        /*0018*/ 	.word	0x00000002
        /*0030*/ 	.string	""
        /*0030*/ 	.string	"ptxas"
        /*0030*/ 	.string	"Cuda compilation tools, release 13.0, V13.0.88"
        /*0030*/ 	.string	"Build cuda_13.0.r13.0/compiler.36424714_0"
        /*0030*/ 	.string	"-arch sm_100 -m 64 "



//--------------------- .note.nv.cuinfo           --------------------------
	.section	.note.nv.cuinfo,"",@"SHT_NOTE"
	.sectionflags	@"SHF_NOTE_NV_CUINFO"
        /*0018*/ 	.short	0x0002
        /*001a*/ 	.short	0x0064
        /*001c*/ 	.short	0x0082
	.zero		2


//--------------------- .nv.info                  --------------------------
	.section	.nv.info,"",@"SHT_CUDA_INFO"
	.align	4


	//----- nvinfo : EIATTR_REGCOUNT
	.align		4
        /*0000*/ 	.byte	0x04, 0x2f
        /*0002*/ 	.short	(.L_2 - .L_1)
	.align		4
.L_1:
        /*0004*/ 	.word	index@(_ZN6icicle3pqc6ml_kem25ml_kem_keygen_kernel_stubEv)
        /*0008*/ 	.word	0x00000018


	//----- nvinfo : EIATTR_FRAME_SIZE
	.align		4
.L_2:
        /*000c*/ 	.byte	0x04, 0x11
        /*000e*/ 	.short	(.L_4 - .L_3)
	.align		4
.L_3:
        /*0010*/ 	.word	index@(_ZN6icicle3pqc6ml_kem25ml_kem_keygen_kernel_stubEv)
        /*0014*/ 	.word	0x00000000


	//----- nvinfo : EIATTR_MIN_STACK_SIZE
	.align		4
.L_4:
        /*0018*/ 	.byte	0x04, 0x12
        /*001a*/ 	.short	(.L_6 - .L_5)
	.align		4
.L_5:
        /*001c*/ 	.word	index@(_ZN6icicle3pqc6ml_kem25ml_kem_keygen_kernel_stubEv)
        /*0020*/ 	.word	0x00000000
.L_6:


//--------------------- .nv.compat                --------------------------
	.section	.nv.compat,"",@"SHT_CUDA_COMPAT_INFO"
	.align	4
        /*0000*/ 	.byte	0x02, 0x09, 0x00, 0x00, 0x02, 0x02, 0x01, 0x00, 0x02, 0x05, 0x05, 0x00, 0x03, 0x07, 0x01, 0x01
        /*0010*/ 	.byte	0x02, 0x03, 0x00, 0x00, 0x02, 0x06, 0x01, 0x00, 0x04, 0x0b, 0x08, 0x00, 0x09, 0x00, 0x00, 0x00
        /*0020*/ 	.byte	0x00, 0x00, 0x00, 0x00


//--------------------- .nv.info._ZN6icicle3pqc6ml_kem25ml_kem_keygen_kernel_stubEv --------------------------
	.section	.nv.info._ZN6icicle3pqc6ml_kem25ml_kem_keygen_kernel_stubEv,"",@"SHT_CUDA_INFO"
	.sectionflags	@""
	.align	4


	//----- nvinfo : EIATTR_CUDA_API_VERSION
	.align		4
        /*0000*/ 	.byte	0x04, 0x37
        /*0002*/ 	.short	(.L_8 - .L_7)
.L_7:
        /*0004*/ 	.word	0x00000082


	//----- nvinfo : EIATTR_SPARSE_MMA_MASK
	.align		4
.L_8:
        /*0008*/ 	.byte	0x03, 0x50
        /*000a*/ 	.short	0x0000


	//----- nvinfo : EIATTR_MAXREG_COUNT
	.align		4
        /*000c*/ 	.byte	0x03, 0x1b
        /*000e*/ 	.short	0x00ff


	//----- nvinfo : EIATTR_EXTERNS
	.align		4
        /*0010*/ 	.byte	0x04, 0x0f
        /*0012*/ 	.short	(.L_10 - .L_9)


	//   ....[0]....
	.align		4
.L_9:
        /*0014*/ 	.word	index@(vprintf)


	//----- nvinfo : EIATTR_MERCURY_ISA_VERSION
	.align		4
.L_10:
        /*0018*/ 	.byte	0x03, 0x5f
        /*001a*/ 	.short	0x0101


	//----- nvinfo : EIATTR_VRC_CTA_INIT_COUNT
	.align		4
        /*001c*/ 	.byte	0x02, 0x4a
	.zero		1
	.zero		1


	//----- nvinfo : EIATTR_SYSCALL_OFFSETS
	.align		4
        /*0020*/ 	.byte	0x04, 0x46
        /*0022*/ 	.short	(.L_12 - .L_11)


	//   ....[0]....
.L_11:
        /*0024*/ 	.word	0x00000080


	//----- nvinfo : EIATTR_EXIT_INSTR_OFFSETS
	.align		4
.L_12:
        /*0028*/ 	.byte	0x04, 0x1c
        /*002a*/ 	.short	(.L_14 - .L_13)


	//   ....[0]....
.L_13:
        /*002c*/ 	.word	0x00000090


	//----- nvinfo : EIATTR_SW_WAR
	.align		4
.L_14:
        /*0030*/ 	.byte	0x04, 0x36
        /*0032*/ 	.short	(.L_16 - .L_15)
.L_15:
        /*0034*/ 	.word	0x00000008
.L_16:


//--------------------- .nv.callgraph             --------------------------
	.section	.nv.callgraph,"",@"SHT_CUDA_CALLGRAPH"
	.align	4
	.sectionentsize	8
	.align		4
        /*0000*/ 	.word	0x00000000
	.align		4
        /*0004*/ 	.word	0xffffffff
	.align		4
        /*0008*/ 	.word	index@(_ZN6icicle3pqc6ml_kem25ml_kem_keygen_kernel_stubEv)
	.align		4
        /*000c*/ 	.word	index@(vprintf)
	.align		4
        /*0010*/ 	.word	0x00000000
	.align		4
        /*0014*/ 	.word	0xfffffffe
	.align		4
        /*0018*/ 	.word	0x00000000
	.align		4
        /*001c*/ 	.word	0xfffffffd
	.align		4
        /*0020*/ 	.word	0x00000000
	.align		4
        /*0024*/ 	.word	0xfffffffc


//--------------------- .nv.constant4             --------------------------
	.section	.nv.constant4,"a",@progbits
	.align	8
	.align		8
.nv.constant4:
        /*0000*/ 	.dword	vprintf
	.align		8
        /*0008*/ 	.dword	$str


//--------------------- .text._ZN6icicle3pqc6ml_kem25ml_kem_keygen_kernel_stubEv --------------------------
	.section	.text._ZN6icicle3pqc6ml_kem25ml_kem_keygen_kernel_stubEv,"ax",@progbits
	.align	128
        .global         _ZN6icicle3pqc6ml_kem25ml_kem_keygen_kernel_stubEv
        .type           _ZN6icicle3pqc6ml_kem25ml_kem_keygen_kernel_stubEv,@function
        .size           _ZN6icicle3pqc6ml_kem25ml_kem_keygen_kernel_stubEv,(.L_x_2 - _ZN6icicle3pqc6ml_kem25ml_kem_keygen_kernel_stubEv)
        .other          _ZN6icicle3pqc6ml_kem25ml_kem_keygen_kernel_stubEv,@"STO_CUDA_ENTRY STV_DEFAULT"
_ZN6icicle3pqc6ml_kem25ml_kem_keygen_kernel_stubEv:
.text._ZN6icicle3pqc6ml_kem25ml_kem_keygen_kernel_stubEv:
[----:B------:R-:W0:Y:S01]  /*0000*/  LDC R1, c[0x0][0x37c] ;  /* 0x0000df00ff017b82 */ /* 0x000e220000000800 */
[----:B------:R-:W-:Y:S01]  /*0010*/  MOV R0, 0x0 ;  /* 0x0000000000007802 */ /* 0x000fe20000000f00 */
[----:B------:R-:W1:Y:S01]  /*0020*/  LDCU.64 UR4, c[0x4][0x8] ;  /* 0x01000100ff0477ac */ /* 0x000e620008000a00 */
[----:B------:R-:W-:-:S05]  /*0030*/  CS2R R6, SRZ ;  /* 0x0000000000067805 */ /* 0x000fca000001ff00 */
[----:B------:R2:W3:Y:S01]  /*0040*/  LDC.64 R2, c[0x4][R0] ;  /* 0x0100000000027b82 */ /* 0x0004e20000000a00 */
[----:B-1----:R-:W-:Y:S02]  /*0050*/  IMAD.U32 R4, RZ, RZ, UR4 ;  /* 0x00000004ff047e24 */ /* 0x002fe4000f8e00ff */
[----:B--2---:R-:W-:-:S07]  /*0060*/  IMAD.U32 R5, RZ, RZ, UR5 ;  /* 0x00000005ff057e24 */ /* 0x004fce000f8e00ff */
[----:B------:R-:W-:-:S07]  /*0070*/  LEPC R20, `(.L_x_0) ;  /* 0x000000001014794e */ /* 0x000fce0000000000 */
[----:B0--3--:R-:W-:Y:S05]  /*0080*/  CALL.ABS.NOINC R2 ;  /* 0x0000000002007343 */ /* 0x009fea0003c00000 */
.L_x_0:
[----:B------:R-:W-:Y:S05]  /*0090*/  EXIT ;  /* 0x000000000000794d */ /* 0x000fea0003800000 */
.L_x_1:
[----:B------:R-:W-:-:S00]  /*00a0*/  BRA `(.L_x_1) ;  /* 0xfffffffc00fc7947 */ /* 0x000fc0000383ffff */
[----:B------:R-:W-:-:S00]  /*00b0*/  NOP ;  /* 0x0000000000007918 */ /* 0x000fc00000000000 */
        /* <DEDUP_REMOVED lines=12> */
.L_x_2:


//--------------------- .nv.global.init           --------------------------
	.section	.nv.global.init,"aw",@progbits
.nv.global.init:
	.type		$str,@object
	.size		$str,(.L_0 - $str)
$str:
        /*0000*/ 	.byte	0x4d, 0x4c, 0x2d, 0x4b, 0x45, 0x4d, 0x20, 0x6b, 0x65, 0x79, 0x67, 0x65, 0x6e, 0x20, 0x64, 0x65
        /*0010*/ 	.byte	0x76, 0x69, 0x63, 0x65, 0x20, 0x73, 0x74, 0x75, 0x62, 0x20, 0x63, 0x61, 0x6c, 0x6c, 0x65, 0x64
        /*0020*/ 	.byte	0x0a, 0x00
.L_0:


//--------------------- .nv.shared.reserved.0     --------------------------
	.section	.nv.shared.reserved.0,"aw",@nobits
	.weak		__nv_reservedSMEM_offset_0_alias
	.size		__nv_reservedSMEM_offset_0_alias, 0, 64
	.other		__nv_reservedSMEM_offset_0_alias,@"STO_CUDA_RESERVED_SHARED STV_DEFAULT"
__nv_reservedSMEM_offset_0_alias:
	.zero		0
	.zero		64


//--------------------- .nv.constant0._ZN6icicle3pqc6ml_kem25ml_kem_keygen_kernel_stubEv --------------------------
	.section	.nv.constant0._ZN6icicle3pqc6ml_kem25ml_kem_keygen_kernel_stubEv,"a",@progbits
	.sectionflags	@""
	.align	4
.nv.constant0._ZN6icicle3pqc6ml_kem25ml_kem_keygen_kernel_stubEv:
	.zero		896


//--------------------- SYMBOLS --------------------------

	.type		.nv.reservedSmem.offset0,@object
	.size		.nv.reservedSmem.offset0,0x4
	.type		vprintf,@function
